//
// Generated by NVIDIA NVVM Compiler
//
// Compiler Build ID: CL-36424714
// Cuda compilation tools, release 13.0, V13.0.88
// Based on NVVM 20.0.0
//

.version 9.0
.target sm_100
.address_size 64

.const .align 4 .f32 g = 0f411CCCCD;

.entry _Z15shallow2dv_fluxPfS_S_S_S_S_PKfS1_S1_f(
	.param .u64 .ptr .align 1 _Z15shallow2dv_fluxPfS_S_S_S_S_PKfS1_S1_f_param_0,
	.param .u64 .ptr .align 1 _Z15shallow2dv_fluxPfS_S_S_S_S_PKfS1_S1_f_param_1,
	.param .u64 .ptr .align 1 _Z15shallow2dv_fluxPfS_S_S_S_S_PKfS1_S1_f_param_2,
	.param .u64 .ptr .align 1 _Z15shallow2dv_fluxPfS_S_S_S_S_PKfS1_S1_f_param_3,
	.param .u64 .ptr .align 1 _Z15shallow2dv_fluxPfS_S_S_S_S_PKfS1_S1_f_param_4,
	.param .u64 .ptr .align 1 _Z15shallow2dv_fluxPfS_S_S_S_S_PKfS1_S1_f_param_5,
	.param .u64 .ptr .align 1 _Z15shallow2dv_fluxPfS_S_S_S_S_PKfS1_S1_f_param_6,
	.param .u64 .ptr .align 1 _Z15shallow2dv_fluxPfS_S_S_S_S_PKfS1_S1_f_param_7,
	.param .u64 .ptr .align 1 _Z15shallow2dv_fluxPfS_S_S_S_S_PKfS1_S1_f_param_8,
	.param .f32 _Z15shallow2dv_fluxPfS_S_S_S_S_PKfS1_S1_f_param_9
)
{
	.reg .b32 	%r<11>;
	.reg .b32 	%f<16>;
	.reg .b64 	%rd<23>;

	ld.param.u64 	%rd1, [_Z15shallow2dv_fluxPfS_S_S_S_S_PKfS1_S1_f_param_1];
	ld.param.u64 	%rd2, [_Z15shallow2dv_fluxPfS_S_S_S_S_PKfS1_S1_f_param_2];
	ld.param.u64 	%rd3, [_Z15shallow2dv_fluxPfS_S_S_S_S_PKfS1_S1_f_param_4];
	ld.param.u64 	%rd4, [_Z15shallow2dv_fluxPfS_S_S_S_S_PKfS1_S1_f_param_5];
	ld.param.u64 	%rd5, [_Z15shallow2dv_fluxPfS_S_S_S_S_PKfS1_S1_f_param_6];
	ld.param.u64 	%rd6, [_Z15shallow2dv_fluxPfS_S_S_S_S_PKfS1_S1_f_param_7];
	ld.param.u64 	%rd7, [_Z15shallow2dv_fluxPfS_S_S_S_S_PKfS1_S1_f_param_8];
	ld.param.f32 	%f1, [_Z15shallow2dv_fluxPfS_S_S_S_S_PKfS1_S1_f_param_9];
	cvta.to.global.u64 	%rd8, %rd4;
	cvta.to.global.u64 	%rd9, %rd3;
	cvta.to.global.u64 	%rd10, %rd2;
	cvta.to.global.u64 	%rd11, %rd1;
	cvta.to.global.u64 	%rd12, %rd7;
	cvta.to.global.u64 	%rd13, %rd6;
	cvta.to.global.u64 	%rd14, %rd5;
	mov.u32 	%r1, %ctaid.x;
	mov.u32 	%r2, %ntid.x;
	mov.u32 	%r3, %tid.x;
	mov.u32 	%r4, %ctaid.y;
	mov.u32 	%r5, %ntid.y;
	mov.u32 	%r6, %tid.y;
	mad.lo.s32 	%r7, %r4, %r5, %r6;
	mov.u32 	%r8, %nctaid.x;
	mad.lo.s32 	%r9, %r7, %r8, %r1;
	mad.lo.s32 	%r10, %r9, %r2, %r3;
	mul.wide.u32 	%rd15, %r10, 4;
	add.s64 	%rd16, %rd14, %rd15;
	ld.global.nc.f32 	%f2, [%rd16];
	add.s64 	%rd17, %rd13, %rd15;
	ld.global.nc.f32 	%f3, [%rd17];
	add.s64 	%rd18, %rd12, %rd15;
	ld.global.nc.f32 	%f4, [%rd18];
	rcp.rn.f32 	%f5, %f2;
	mul.f32 	%f6, %f3, %f3;
	mul.f32 	%f7, %f5, %f6;
	mul.f32 	%f8, %f1, 0f3F000000;
	mul.f32 	%f9, %f8, %f2;
	fma.rn.f32 	%f10, %f2, %f9, %f7;
	add.s64 	%rd19, %rd11, %rd15;
	st.global.f32 	[%rd19], %f10;
	mul.f32 	%f11, %f3, %f4;
	mul.f32 	%f12, %f5, %f11;
	add.s64 	%rd20, %rd10, %rd15;
	st.global.f32 	[%rd20], %f12;
	add.s64 	%rd21, %rd9, %rd15;
	st.global.f32 	[%rd21], %f12;
	mul.f32 	%f13, %f4, %f4;
	mul.f32 	%f14, %f5, %f13;
	fma.rn.f32 	%f15, %f2, %f9, %f14;
	add.s64 	%rd22, %rd8, %rd15;
	st.global.f32 	[%rd22], %f15;
	ret;

}
.entry _Z16shallow2dv_speedPfPKfS1_S1_f(
	.param .u64 .ptr .align 1 _Z16shallow2dv_speedPfPKfS1_S1_f_param_0,
	.param .u64 .ptr .align 1 _Z16shallow2dv_speedPfPKfS1_S1_f_param_1,
	.param .u64 .ptr .align 1 _Z16shallow2dv_speedPfPKfS1_S1_f_param_2,
	.param .u64 .ptr .align 1 _Z16shallow2dv_speedPfPKfS1_S1_f_param_3,
	.param .f32 _Z16shallow2dv_speedPfPKfS1_S1_f_param_4
)
{
	.reg .pred 	%p<3>;
	.reg .b32 	%r<11>;
	.reg .b32 	%f<18>;
	.reg .b64 	%rd<13>;

	ld.param.u64 	%rd1, [_Z16shallow2dv_speedPfPKfS1_S1_f_param_0];
	ld.param.u64 	%rd2, [_Z16shallow2dv_speedPfPKfS1_S1_f_param_1];
	ld.param.u64 	%rd3, [_Z16shallow2dv_speedPfPKfS1_S1_f_param_2];
	ld.param.u64 	%rd4, [_Z16shallow2dv_speedPfPKfS1_S1_f_param_3];
	ld.param.f32 	%f1, [_Z16shallow2dv_speedPfPKfS1_S1_f_param_4];
	cvta.to.global.u64 	%rd5, %rd4;
	cvta.to.global.u64 	%rd6, %rd3;
	cvta.to.global.u64 	%rd7, %rd2;
	cvta.to.global.u64 	%rd8, %rd1;
	ld.global.f32 	%f2, [%rd8];
	ld.global.f32 	%f3, [%rd8+4];
	mov.u32 	%r1, %ctaid.x;
	mov.u32 	%r2, %ntid.x;
	mov.u32 	%r3, %tid.x;
	mov.u32 	%r4, %ctaid.y;
	mov.u32 	%r5, %ntid.y;
	mov.u32 	%r6, %tid.y;
	mad.lo.s32 	%r7, %r4, %r5, %r6;
	mov.u32 	%r8, %nctaid.x;
	mad.lo.s32 	%r9, %r7, %r8, %r1;
	mad.lo.s32 	%r10, %r9, %r2, %r3;
	mul.wide.u32 	%rd9, %r10, 4;
	add.s64 	%rd10, %rd7, %rd9;
	ld.global.nc.f32 	%f4, [%rd10];
	rcp.rn.f32 	%f5, %f4;
	mul.f32 	%f6, %f1, %f4;
	sqrt.rn.f32 	%f7, %f6;
	add.s64 	%rd11, %rd6, %rd9;
	ld.global.nc.f32 	%f8, [%rd11];
	mul.f32 	%f9, %f5, %f8;
	abs.f32 	%f10, %f9;
	add.f32 	%f11, %f7, %f10;
	add.s64 	%rd12, %rd5, %rd9;
	ld.global.nc.f32 	%f12, [%rd12];
	mul.f32 	%f13, %f5, %f12;
	abs.f32 	%f14, %f13;
	add.f32 	%f15, %f7, %f14;
	setp.lt.f32 	%p1, %f2, %f11;
	selp.f32 	%f16, %f11, %f2, %p1;
	setp.lt.f32 	%p2, %f3, %f15;
	selp.f32 	%f17, %f15, %f3, %p2;
	st.global.f32 	[%rd8], %f16;
	st.global.f32 	[%rd8+4], %f17;
	ret;

}


// ===== COMPILED SASS (sm_100) =====

	.target	sm_100

	.elftype	@"ET_EXEC"


//--------------------- .note.nv.tkinfo           --------------------------
	.section	.note.nv.tkinfo,"",@"SHT_NOTE"
	.sectionflags	@"SHF_NOTE_NV_TKINFO"
	.tkinfo
        /*0018*/ 	.word	0x00000002
        /*0030*/ 	.string	""
        /*0030*/ 	.string	"ptxas"
        /*0030*/ 	.string	"Cuda compilation tools, release 13.0, V13.0.88"
        /*0030*/ 	.string	"Build cuda_13.0.r13.0/compiler.36424714_0"
        /*0030*/ 	.string	"-arch sm_100 -m 64 "



//--------------------- .note.nv.cuinfo           --------------------------
	.section	.note.nv.cuinfo,"",@"SHT_NOTE"
	.sectionflags	@"SHF_NOTE_NV_CUINFO"
        /*0018*/ 	.short	0x0002
        /*001a*/ 	.short	0x0064
        /*001c*/ 	.short	0x0082
	.zero		2


//--------------------- .nv.info                  --------------------------
	.section	.nv.info,"",@"SHT_CUDA_INFO"
	.align	4


	//----- nvinfo : EIATTR_REGCOUNT
	.align		4
        /*0000*/ 	.byte	0x04, 0x2f
        /*0002*/ 	.short	(.L_2 - .L_1)
	.align		4
.L_1:
        /*0004*/ 	.word	index@(_Z15shallow2dv_fluxPfS_S_S_S_S_PKfS1_S1_f)
        /*0008*/ 	.word	0x00000016


	//----- nvinfo : EIATTR_FRAME_SIZE
	.align		4
.L_2:
        /*000c*/ 	.byte	0x04, 0x11
        /*000e*/ 	.short	(.L_4 - .L_3)
	.align		4
.L_3:
        /*0010*/ 	.word	index@($__internal_2_$__cuda_sm20_rcp_rn_f32_slowpath)
        /*0014*/ 	.word	0x00000000


	//----- nvinfo : EIATTR_FRAME_SIZE
	.align		4
.L_4:
        /*0018*/ 	.byte	0x04, 0x11
        /*001a*/ 	.short	(.L_6 - .L_5)
	.align		4
.L_5:
        /*001c*/ 	.word	index@(_Z15shallow2dv_fluxPfS_S_S_S_S_PKfS1_S1_f)
        /*0020*/ 	.word	0x00000000


	//----- nvinfo : EIATTR_REGCOUNT
	.align		4
.L_6:
        /*0024*/ 	.byte	0x04, 0x2f
        /*0026*/ 	.short	(.L_8 - .L_7)
	.align		4
.L_7:
        /*0028*/ 	.word	index@(_Z16shallow2dv_speedPfPKfS1_S1_f)
        /*002c*/ 	.word	0x00000010


	//----- nvinfo : EIATTR_FRAME_SIZE
	.align		4
.L_8:
        /*0030*/ 	.byte	0x04, 0x11
        /*0032*/ 	.short	(.L_10 - .L_9)
	.align		4
.L_9:
        /*0034*/ 	.word	index@($__internal_1_$__cuda_sm20_sqrt_rn_f32_slowpath)
        /*0038*/ 	.word	0x00000000


	//----- nvinfo : EIATTR_FRAME_SIZE
	.align		4
.L_10:
        /*003c*/ 	.byte	0x04, 0x11
        /*003e*/ 	.short	(.L_12 - .L_11)
	.align		4
.L_11:
        /*0040*/ 	.word	index@($__internal_0_$__cuda_sm20_rcp_rn_f32_slowpath)
        /*0044*/ 	.word	0x00000000


	//----- nvinfo : EIATTR_FRAME_SIZE
	.align		4
.L_12:
        /*0048*/ 	.byte	0x04, 0x11
        /*004a*/ 	.short	(.L_14 - .L_13)
	.align		4
.L_13:
        /*004c*/ 	.word	index@(_Z16shallow2dv_speedPfPKfS1_S1_f)
        /*0050*/ 	.word	0x00000000


	//----- nvinfo : EIATTR_MIN_STACK_SIZE
	.align		4
.L_14:
        /*0054*/ 	.byte	0x04, 0x12
        /*0056*/ 	.short	(.L_16 - .L_15)
	.align		4
.L_15:
        /*0058*/ 	.word	index@(_Z16shallow2dv_speedPfPKfS1_S1_f)
        /*005c*/ 	.word	0x00000000


	//----- nvinfo : EIATTR_MIN_STACK_SIZE
	.align		4
.L_16:
        /*0060*/ 	.byte	0x04, 0x12
        /*0062*/ 	.short	(.L_18 - .L_17)
	.align		4
.L_17:
        /*0064*/ 	.word	index@(_Z15shallow2dv_fluxPfS_S_S_S_S_PKfS1_S1_f)
        /*0068*/ 	.word	0x00000000
.L_18:


//--------------------- .nv.compat                --------------------------
	.section	.nv.compat,"",@"SHT_CUDA_COMPAT_INFO"
	.align	4
        /*0000*/ 	.byte	0x02, 0x09, 0x00, 0x00, 0x02, 0x02, 0x01, 0x00, 0x02, 0x05, 0x05, 0x00, 0x03, 0x07, 0x01, 0x01
        /*0010*/ 	.byte	0x02, 0x03, 0x00, 0x00, 0x02, 0x06, 0x01, 0x00, 0x04, 0x0b, 0x08, 0x00, 0x01, 0x00, 0x00, 0x00
        /*0020*/ 	.byte	0x00, 0x00, 0x00, 0x00


//--------------------- .nv.info._Z16shallow2dv_speedPfPKfS1_S1_f --------------------------
	.section	.nv.info._Z16shallow2dv_speedPfPKfS1_S1_f,"",@"SHT_CUDA_INFO"
	.sectionflags	@""
	.align	4


	//----- nvinfo : EIATTR_CUDA_API_VERSION
	.align		4
        /*0000*/ 	.byte	0x04, 0x37
        /*0002*/ 	.short	(.L_20 - .L_19)
.L_19:
        /*0004*/ 	.word	0x00000082


	//----- nvinfo : EIATTR_KPARAM_INFO
	.align		4
.L_20:
        /*0008*/ 	.byte	0x04, 0x17
        /*000a*/ 	.short	(.L_22 - .L_21)
.L_21:
        /*000c*/ 	.word	0x00000000
        /*0010*/ 	.short	0x0004
        /*0012*/ 	.short	0x0020
        /*0014*/ 	.byte	0x00, 0xf0, 0x11, 0x00


	//----- nvinfo : EIATTR_KPARAM_INFO
	.align		4
.L_22:
        /*0018*/ 	.byte	0x04, 0x17
        /*001a*/ 	.short	(.L_24 - .L_23)
.L_23:
        /*001c*/ 	.word	0x00000000
        /*0020*/ 	.short	0x0003
        /*0022*/ 	.short	0x0018
        /*0024*/ 	.byte	0x00, 0xf5, 0x21, 0x00


	//----- nvinfo : EIATTR_KPARAM_INFO
	.align		4
.L_24:
        /*0028*/ 	.byte	0x04, 0x17
        /*002a*/ 	.short	(.L_26 - .L_25)
.L_25:
        /*002c*/ 	.word	0x00000000
        /*0030*/ 	.short	0x0002
        /*0032*/ 	.short	0x0010
        /*0034*/ 	.byte	0x00, 0xf5, 0x21, 0x00


	//----- nvinfo : EIATTR_KPARAM_INFO
	.align		4
.L_26:
        /*0038*/ 	.byte	0x04, 0x17
        /*003a*/ 	.short	(.L_28 - .L_27)
.L_27:
        /*003c*/ 	.word	0x00000000
        /*0040*/ 	.short	0x0001
        /*0042*/ 	.short	0x0008
        /*0044*/ 	.byte	0x00, 0xf5, 0x21, 0x00


	//----- nvinfo : EIATTR_KPARAM_INFO
	.align		4
.L_28:
        /*0048*/ 	.byte	0x04, 0x17
        /*004a*/ 	.short	(.L_30 - .L_29)
.L_29:
        /*004c*/ 	.word	0x00000000
        /*0050*/ 	.short	0x0000
        /*0052*/ 	.short	0x0000
        /*0054*/ 	.byte	0x00, 0xf5, 0x21, 0x00


	//----- nvinfo : EIATTR_SPARSE_MMA_MASK
	.align		4
.L_30:
        /*0058*/ 	.byte	0x03, 0x50
        /*005a*/ 	.short	0x0000


	//----- nvinfo : EIATTR_MAXREG_COUNT
	.align		4
        /*005c*/ 	.byte	0x03, 0x1b
        /*005e*/ 	.short	0x00ff


	//----- nvinfo : EIATTR_MERCURY_ISA_VERSION
	.align		4
        /*0060*/ 	.byte	0x03, 0x5f
        /*0062*/ 	.short	0x0101


	//----- nvinfo : EIATTR_VRC_CTA_INIT_COUNT
	.align		4
        /*0064*/ 	.byte	0x02, 0x4a
	.zero		1
	.zero		1


	//----- nvinfo : EIATTR_EXIT_INSTR_OFFSETS
	.align		4
        /*0068*/ 	.byte	0x04, 0x1c
        /*006a*/ 	.short	(.L_32 - .L_31)


	//   ....[0]....
.L_31:
        /*006c*/ 	.word	0x000003f0


	//----- nvinfo : EIATTR_CRS_STACK_SIZE
	.align		4
.L_32:
        /*0070*/ 	.byte	0x04, 0x1e
        /*0072*/ 	.short	(.L_34 - .L_33)
.L_33:
        /*0074*/ 	.word	0x00000000


	//----- nvinfo : EIATTR_CBANK_PARAM_SIZE
	.align		4
.L_34:
        /*0078*/ 	.byte	0x03, 0x19
        /*007a*/ 	.short	0x0024


	//----- nvinfo : EIATTR_PARAM_CBANK
	.align		4
        /*007c*/ 	.byte	0x04, 0x0a
        /*007e*/ 	.short	(.L_36 - .L_35)
	.align		4
.L_35:
        /*0080*/ 	.word	index@(.nv.constant0._Z16shallow2dv_speedPfPKfS1_S1_f)
        /*0084*/ 	.short	0x0380
        /*0086*/ 	.short	0x0024


	//----- nvinfo : EIATTR_SW_WAR
	.align		4
.L_36:
        /*0088*/ 	.byte	0x04, 0x36
        /*008a*/ 	.short	(.L_38 - .L_37)
.L_37:
        /*008c*/ 	.word	0x00000008
.L_38:


//--------------------- .nv.info._Z15shallow2dv_fluxPfS_S_S_S_S_PKfS1_S1_f --------------------------
	.section	.nv.info._Z15shallow2dv_fluxPfS_S_S_S_S_PKfS1_S1_f,"",@"SHT_CUDA_INFO"
	.sectionflags	@""
	.align	4


	//----- nvinfo : EIATTR_CUDA_API_VERSION
	.align		4
        /*0000*/ 	.byte	0x04, 0x37
        /*0002*/ 	.short	(.L_40 - .L_39)
.L_39:
        /*0004*/ 	.word	0x00000082


	//----- nvinfo : EIATTR_KPARAM_INFO
	.align		4
.L_40:
        /*0008*/ 	.byte	0x04, 0x17
        /*000a*/ 	.short	(.L_42 - .L_41)
.L_41:
        /*000c*/ 	.word	0x00000000
        /*0010*/ 	.short	0x0009
        /*0012*/ 	.short	0x0048
        /*0014*/ 	.byte	0x00, 0xf0, 0x11, 0x00


	//----- nvinfo : EIATTR_KPARAM_INFO
	.align		4
.L_42:
        /*0018*/ 	.byte	0x04, 0x17
        /*001a*/ 	.short	(.L_44 - .L_43)
.L_43:
        /*001c*/ 	.word	0x00000000
        /*0020*/ 	.short	0x0008
        /*0022*/ 	.short	0x0040
        /*0024*/ 	.byte	0x00, 0xf5, 0x21, 0x00


	//----- nvinfo : EIATTR_KPARAM_INFO
	.align		4
.L_44:
        /*0028*/ 	.byte	0x04, 0x17
        /*002a*/ 	.short	(.L_46 - .L_45)
.L_45:
        /*002c*/ 	.word	0x00000000
        /*0030*/ 	.short	0x0007
        /*0032*/ 	.short	0x0038
        /*0034*/ 	.byte	0x00, 0xf5, 0x21, 0x00


	//----- nvinfo : EIATTR_KPARAM_INFO
	.align		4
.L_46:
        /*0038*/ 	.byte	0x04, 0x17
        /*003a*/ 	.short	(.L_48 - .L_47)
.L_47:
        /*003c*/ 	.word	0x00000000
        /*0040*/ 	.short	0x0006
        /*0042*/ 	.short	0x0030
        /*0044*/ 	.byte	0x00, 0xf5, 0x21, 0x00


	//----- nvinfo : EIATTR_KPARAM_INFO
	.align		4
.L_48:
        /*0048*/ 	.byte	0x04, 0x17
        /*004a*/ 	.short	(.L_50 - .L_49)
.L_49:
        /*004c*/ 	.word	0x00000000
        /*0050*/ 	.short	0x0005
        /*0052*/ 	.short	0x0028
        /*0054*/ 	.byte	0x00, 0xf5, 0x21, 0x00


	//----- nvinfo : EIATTR_KPARAM_INFO
	.align		4
.L_50:
        /*0058*/ 	.byte	0x04, 0x17
        /*005a*/ 	.short	(.L_52 - .L_51)
.L_51:
        /*005c*/ 	.word	0x00000000
        /*0060*/ 	.short	0x0004
        /*0062*/ 	.short	0x0020
        /*0064*/ 	.byte	0x00, 0xf5, 0x21, 0x00


	//----- nvinfo : EIATTR_KPARAM_INFO
	.align		4
.L_52:
        /*0068*/ 	.byte	0x04, 0x17
        /*006a*/ 	.short	(.L_54 - .L_53)
.L_53:
        /*006c*/ 	.word	0x00000000
        /*0070*/ 	.short	0x0003
        /*0072*/ 	.short	0x0018
        /*0074*/ 	.byte	0x00, 0xf5, 0x21, 0x00


	//----- nvinfo : EIATTR_KPARAM_INFO
	.align		4
.L_54:
        /*0078*/ 	.byte	0x04, 0x17
        /*007a*/ 	.short	(.L_56 - .L_55)
.L_55:
        /*007c*/ 	.word	0x00000000
        /*0080*/ 	.short	0x0002
        /*0082*/ 	.short	0x0010
        /*0084*/ 	.byte	0x00, 0xf5, 0x21, 0x00


	//----- nvinfo : EIATTR_KPARAM_INFO
	.align		4
.L_56:
        /*0088*/ 	.byte	0x04, 0x17
        /*008a*/ 	.short	(.L_58 - .L_57)
.L_57:
        /*008c*/ 	.word	0x00000000
        /*0090*/ 	.short	0x0001
        /*0092*/ 	.short	0x0008
        /*0094*/ 	.byte	0x00, 0xf5, 0x21, 0x00


	//----- nvinfo : EIATTR_KPARAM_INFO
	.align		4
.L_58:
        /*0098*/ 	.byte	0x04, 0x17
        /*009a*/ 	.short	(.L_60 - .L_59)
.L_59:
        /*009c*/ 	.word	0x00000000
        /*00a0*/ 	.short	0x0000
        /*00a2*/ 	.short	0x0000
        /*00a4*/ 	.byte	0x00, 0xf5, 0x21, 0x00


	//----- nvinfo : EIATTR_SPARSE_MMA_MASK
	.align		4
.L_60:
        /*00a8*/ 	.byte	0x03, 0x50
        /*00aa*/ 	.short	0x0000


	//----- nvinfo : EIATTR_MAXREG_COUNT
	.align		4
        /*00ac*/ 	.byte	0x03, 0x1b
        /*00ae*/ 	.short	0x00ff


	//----- nvinfo : EIATTR_MERCURY_ISA_VERSION
	.align		4
        /*00b0*/ 	.byte	0x03, 0x5f
        /*00b2*/ 	.short	0x0101


	//----- nvinfo : EIATTR_VRC_CTA_INIT_COUNT
	.align		4
        /*00b4*/ 	.byte	0x02, 0x4a
	.zero		1
	.zero		1


	//----- nvinfo : EIATTR_EXIT_INSTR_OFFSETS
	.align		4
        /*00b8*/ 	.byte	0x04, 0x1c
        /*00ba*/ 	.short	(.L_62 - .L_61)


	//   ....[0]....
.L_61:
        /*00bc*/ 	.word	0x00000390


	//----- nvinfo : EIATTR_CRS_STACK_SIZE
	.align		4
.L_62:
        /*00c0*/ 	.byte	0x04, 0x1e
        /*00c2*/ 	.short	(.L_64 - .L_63)
.L_63:
        /*00c4*/ 	.word	0x00000000


	//----- nvinfo : EIATTR_CBANK_PARAM_SIZE
	.align		4
.L_64:
        /*00c8*/ 	.byte	0x03, 0x19
        /*00ca*/ 	.short	0x004c


	//----- nvinfo : EIATTR_PARAM_CBANK
	.align		4
        /*00cc*/ 	.byte	0x04, 0x0a
        /*00ce*/ 	.short	(.L_66 - .L_65)
	.align		4
.L_65:
        /*00d0*/ 	.word	index@(.nv.constant0._Z15shallow2dv_fluxPfS_S_S_S_S_PKfS1_S1_f)
        /*00d4*/ 	.short	0x0380
        /*00d6*/ 	.short	0x004c


	//----- nvinfo : EIATTR_SW_WAR
	.align		4
.L_66:
        /*00d8*/ 	.byte	0x04, 0x36
        /*00da*/ 	.short	(.L_68 - .L_67)
.L_67:
        /*00dc*/ 	.word	0x00000008
.L_68:


//--------------------- .nv.callgraph             --------------------------
	.section	.nv.callgraph,"",@"SHT_CUDA_CALLGRAPH"
	.align	4
	.sectionentsize	8
	.align		4
        /*0000*/ 	.word	0x00000000
	.align		4
        /*0004*/ 	.word	0xffffffff
	.align		4
        /*0008*/ 	.word	0x00000000
	.align		4
        /*000c*/ 	.word	0xfffffffe
	.align		4
        /*0010*/ 	.word	0x00000000
	.align		4
        /*0014*/ 	.word	0xfffffffd
	.align		4
        /*0018*/ 	.word	0x00000000
	.align		4
        /*001c*/ 	.word	0xfffffffc


//--------------------- .nv.constant3             --------------------------
	.section	.nv.constant3,"a",@progbits
	.align	4
.nv.constant3:
	.type		g,@object
	.size		g,(.L_0 - g)
g:
        /*0000*/ 	.byte	0xcd, 0xcc, 0x1c, 0x41
.L_0:


//--------------------- .text._Z16shallow2dv_speedPfPKfS1_S1_f --------------------------
	.section	.text._Z16shallow2dv_speedPfPKfS1_S1_f,"ax",@progbits
	.align	128
.text._Z16shallow2dv_speedPfPKfS1_S1_f:
        .type           _Z16shallow2dv_speedPfPKfS1_S1_f,@function
        .size           _Z16shallow2dv_speedPfPKfS1_S1_f,(.L_x_20 - _Z16shallow2dv_speedPfPKfS1_S1_f)
        .other          _Z16shallow2dv_speedPfPKfS1_S1_f,@"STO_CUDA_ENTRY STV_DEFAULT"
_Z16shallow2dv_speedPfPKfS1_S1_f:
[----:B------:R-:W-:Y:S01]  /*0000*/  LDC R1, c[0x0][0x37c] ;  /* 0x0000df00ff017b82 */ /* 0x000fe20000000800 */
[----:B------:R-:W0:Y:S01]  /*0010*/  S2R R5, SR_TID.Y ;  /* 0x0000000000057919 */ /* 0x000e220000002200 */
[----:B------:R-:W1:Y:S06]  /*0020*/  LDCU UR7, c[0x0][0x360] ;  /* 0x00006c00ff0777ac */ /* 0x000e6c0008000800 */
[----:B------:R-:W0:Y:S01]  /*0030*/  S2UR UR8, SR_CTAID.Y ;  /* 0x00000000000879c3 */ /* 0x000e220000002600 */
[----:B------:R-:W1:Y:S01]  /*0040*/  S2R R3, SR_TID.X ;  /* 0x0000000000037919 */ /* 0x000e620000002100 */
[----:B------:R-:W2:Y:S06]  /*0050*/  LDCU.64 UR4, c[0x0][0x358] ;  /* 0x00006b00ff0477ac */ /* 0x000eac0008000a00 */
[----:B------:R-:W0:Y:S08]  /*0060*/  LDC R0, c[0x0][0x364] ;  /* 0x0000d900ff007b82 */ /* 0x000e300000000800 */
[----:B------:R-:W3:Y:S08]  /*0070*/  S2UR UR6, SR_CTAID.X ;  /* 0x00000000000679c3 */ /* 0x000ef00000002500 */
[----:B------:R-:W3:Y:S08]  /*0080*/  LDC R7, c[0x0][0x370] ;  /* 0x0000dc00ff077b82 */ /* 0x000ef00000000800 */
[----:B------:R-:W4:Y:S01]  /*0090*/  LDC.64 R8, c[0x0][0x388] ;  /* 0x0000e200ff087b82 */ /* 0x000f220000000a00 */
[----:B0-----:R-:W-:-:S04]  /*00a0*/  IMAD R0, R0, UR8, R5 ;  /* 0x0000000800007c24 */ /* 0x001fc8000f8e0205 */
[----:B---3--:R-:W-:-:S03]  /*00b0*/  IMAD R0, R0, R7, UR6 ;  /* 0x0000000600007e24 */ /* 0x008fc6000f8e0207 */
[----:B------:R-:W0:Y:S01]  /*00c0*/  LDC.64 R6, c[0x0][0x380] ;  /* 0x0000e000ff067b82 */ /* 0x000e220000000a00 */
[----:B-1----:R-:W-:-:S04]  /*00d0*/  IMAD R3, R0, UR7, R3 ;  /* 0x0000000700037c24 */ /* 0x002fc8000f8e0203 */
[----:B----4-:R-:W-:-:S05]  /*00e0*/  IMAD.WIDE.U32 R8, R3, 0x4, R8 ;  /* 0x0000000403087825 */ /* 0x010fca00078e0008 */
[----:B--2---:R-:W2:Y:S04]  /*00f0*/  LDG.E.CONSTANT R0, desc[UR4][R8.64] ;  /* 0x0000000408007981 */ /* 0x004ea8000c1e9900 */
[----:B0-----:R0:W5:Y:S04]  /*0100*/  LDG.E R4, desc[UR4][R6.64] ;  /* 0x0000000406047981 */ /* 0x001168000c1e1900 */
[----:B------:R0:W5:Y:S01]  /*0110*/  LDG.E R5, desc[UR4][R6.64+0x4] ;  /* 0x0000040406057981 */ /* 0x000162000c1e1900 */
[----:B------:R-:W-:Y:S01]  /*0120*/  BSSY.RECONVERGENT B0, `(.L_x_0) ;  /* 0x000000c000007945 */ /* 0x000fe20003800200 */
[----:B--2---:R-:W-:-:S04]  /*0130*/  IADD3 R2, PT, PT, R0, 0x1800000, RZ ;  /* 0x0180000000027810 */ /* 0x004fc80007ffe0ff */
[----:B------:R-:W-:-:S04]  /*0140*/  LOP3.LUT R2, R2, 0x7f800000, RZ, 0xc0, !PT ;  /* 0x7f80000002027812 */ /* 0x000fc800078ec0ff */
[----:B------:R-:W-:-:S13]  /*0150*/  ISETP.GT.U32.AND P0, PT, R2, 0x1ffffff, PT ;  /* 0x01ffffff0200780c */ /* 0x000fda0003f04070 */
[----:B0-----:R-:W-:Y:S05]  /*0160*/  @P0 BRA `(.L_x_1) ;  /* 0x00000000000c0947 */ /* 0x001fea0003800000 */
[----:B------:R-:W-:-:S07]  /*0170*/  MOV R6, 0x190 ;  /* 0x0000019000067802 */ /* 0x000fce0000000f00 */
[----:B-----5:R-:W-:Y:S05]  /*0180*/  CALL.REL.NOINC `($__internal_0_$__cuda_sm20_rcp_rn_f32_slowpath) ;  /* 0x00000000009c7944 */ /* 0x020fea0003c00000 */
[----:B------:R-:W-:Y:S05]  /*0190*/  BRA `(.L_x_2) ;  /* 0x0000000000107947 */ /* 0x000fea0003800000 */
.L_x_1:
[----:B------:R-:W0:Y:S02]  /*01a0*/  MUFU.RCP R7, R0 ;  /* 0x0000000000077308 */ /* 0x000e240000001000 */
[----:B0-----:R-:W-:-:S04]  /*01b0*/  FFMA R2, R0, R7, -1 ;  /* 0xbf80000000027423 */ /* 0x001fc80000000007 */
[----:B------:R-:W-:-:S04]  /*01c0*/  FADD.FTZ R2, -R2, -RZ ;  /* 0x800000ff02027221 */ /* 0x000fc80000010100 */
[----:B------:R-:W-:-:S07]  /*01d0*/  FFMA R2, R7, R2, R7 ;  /* 0x0000000207027223 */ /* 0x000fce0000000007 */
.L_x_2:
[----:B------:R-:W-:Y:S05]  /*01e0*/  BSYNC.RECONVERGENT B0 ;  /* 0x0000000000007941 */ /* 0x000fea0003800200 */
.L_x_0:
[----:B------:R-:W0:Y:S01]  /*01f0*/  LDCU UR6, c[0x0][0x3a0] ;  /* 0x00007400ff0677ac */ /* 0x000e220008000800 */
[----:B------:R-:W-:Y:S01]  /*0200*/  BSSY.RECONVERGENT B0, `(.L_x_3) ;  /* 0x000000d000007945 */ /* 0x000fe20003800200 */
[----:B0-----:R-:W-:-:S04]  /*0210*/  FMUL R0, R0, UR6 ;  /* 0x0000000600007c20 */ /* 0x001fc80008400000 */
[----:B------:R0:W1:Y:S01]  /*0220*/  MUFU.RSQ R7, R0 ;  /* 0x0000000000077308 */ /* 0x0000620000001400 */
[----:B------:R-:W-:-:S04]  /*0230*/  IADD3 R6, PT, PT, R0, -0xd000000, RZ ;  /* 0xf300000000067810 */ /* 0x000fc80007ffe0ff */
[----:B------:R-:W-:-:S13]  /*0240*/  ISETP.GT.U32.AND P0, PT, R6, 0x727fffff, PT ;  /* 0x727fffff0600780c */ /* 0x000fda0003f04070 */
[----:B01----:R-:W-:Y:S05]  /*0250*/  @!P0 BRA `(.L_x_4) ;  /* 0x00000000000c8947 */ /* 0x003fea0003800000 */
[----:B------:R-:W-:-:S07]  /*0260*/  MOV R11, 0x280 ;  /* 0x00000280000b7802 */ /* 0x000fce0000000f00 */
[----:B-----5:R-:W-:Y:S05]  /*0270*/  CALL.REL.NOINC `($__internal_1_$__cuda_sm20_sqrt_rn_f32_slowpath) ;  /* 0x0000000400347944 */ /* 0x020fea0003c00000 */
[----:B------:R-:W-:Y:S05]  /*0280*/  BRA `(.L_x_5) ;  /* 0x0000000000107947 */ /* 0x000fea0003800000 */
.L_x_4:
[----:B------:R-:W-:Y:S01]  /*0290*/  FMUL.FTZ R9, R0, R7 ;  /* 0x0000000700097220 */ /* 0x000fe20000410000 */
[----:B------:R-:W-:-:S03]  /*02a0*/  FMUL.FTZ R7, R7, 0.5 ;  /* 0x3f00000007077820 */ /* 0x000fc60000410000 */
[----:B------:R-:W-:-:S04]  /*02b0*/  FFMA R0, -R9, R9, R0 ;  /* 0x0000000909007223 */ /* 0x000fc80000000100 */
[----:B------:R-:W-:-:S07]  /*02c0*/  FFMA R0, R0, R7, R9 ;  /* 0x0000000700007223 */ /* 0x000fce0000000009 */
.L_x_5:
[----:B------:R-:W-:Y:S05]  /*02d0*/  BSYNC.RECONVERGENT B0 ;  /* 0x0000000000007941 */ /* 0x000fea0003800200 */
.L_x_3:
[----:B------:R-:W0:Y:S08]  /*02e0*/  LDC.64 R6, c[0x0][0x390] ;  /* 0x0000e400ff067b82 */ /* 0x000e300000000a00 */
[----:B------:R-:W1:Y:S01]  /*02f0*/  LDC.64 R8, c[0x0][0x398] ;  /* 0x0000e600ff087b82 */ /* 0x000e620000000a00 */
[----:B0-----:R-:W-:-:S06]  /*0300*/  IMAD.WIDE.U32 R6, R3, 0x4, R6 ;  /* 0x0000000403067825 */ /* 0x001fcc00078e0006 */
[----:B------:R-:W2:Y:S01]  /*0310*/  LDG.E.CONSTANT R7, desc[UR4][R6.64] ;  /* 0x0000000406077981 */ /* 0x000ea2000c1e9900 */
[----:B-1----:R-:W-:-:S06]  /*0320*/  IMAD.WIDE.U32 R8, R3, 0x4, R8 ;  /* 0x0000000403087825 */ /* 0x002fcc00078e0008 */
[----:B------:R-:W3:Y:S01]  /*0330*/  LDG.E.CONSTANT R9, desc[UR4][R8.64] ;  /* 0x0000000408097981 */ /* 0x000ee2000c1e9900 */
[----:B------:R-:W0:Y:S01]  /*0340*/  LDC.64 R10, c[0x0][0x380] ;  /* 0x0000e000ff0a7b82 */ /* 0x000e220000000a00 */
[----:B--2---:R-:W-:-:S04]  /*0350*/  FMUL R3, R7, R2 ;  /* 0x0000000207037220 */ /* 0x004fc80000400000 */
[----:B------:R-:W-:Y:S01]  /*0360*/  FADD R3, |R3|, R0 ;  /* 0x0000000003037221 */ /* 0x000fe20000000200 */
[----:B---3--:R-:W-:-:S04]  /*0370*/  FMUL R13, R9, R2 ;  /* 0x00000002090d7220 */ /* 0x008fc80000400000 */
[----:B------:R-:W-:Y:S01]  /*0380*/  FADD R0, |R13|, R0 ;  /* 0x000000000d007221 */ /* 0x000fe20000000200 */
[----:B-----5:R-:W-:-:S04]  /*0390*/  FSETP.GEU.AND P0, PT, R4, R3, PT ;  /* 0x000000030400720b */ /* 0x020fc80003f0e000 */
[----:B------:R-:W-:Y:S02]  /*03a0*/  FSETP.GEU.AND P1, PT, R5, R0, PT ;  /* 0x000000000500720b */ /* 0x000fe40003f2e000 */
[----:B------:R-:W-:Y:S02]  /*03b0*/  FSEL R3, R3, R4, !P0 ;  /* 0x0000000403037208 */ /* 0x000fe40004000000 */
[----:B------:R-:W-:-:S03]  /*03c0*/  FSEL R5, R0, R5, !P1 ;  /* 0x0000000500057208 */ /* 0x000fc60004800000 */
[----:B0-----:R-:W-:Y:S04]  /*03d0*/  STG.E desc[UR4][R10.64], R3 ;  /* 0x000000030a007986 */ /* 0x001fe8000c101904 */
[----:B------:R-:W-:Y:S01]  /*03e0*/  STG.E desc[UR4][R10.64+0x4], R5 ;  /* 0x000004050a007986 */ /* 0x000fe2000c101904 */
[----:B------:R-:W-:Y:S05]  /*03f0*/  EXIT ;  /* 0x000000000000794d */ /* 0x000fea0003800000 */
        .weak           $__internal_0_$__cuda_sm20_rcp_rn_f32_slowpath
        .type           $__internal_0_$__cuda_sm20_rcp_rn_f32_slowpath,@function
        .size           $__internal_0_$__cuda_sm20_rcp_rn_f32_slowpath,($__internal_1_$__cuda_sm20_sqrt_rn_f32_slowpath - $__internal_0_$__cuda_sm20_rcp_rn_f32_slowpath)
$__internal_0_$__cuda_sm20_rcp_rn_f32_slowpath:
[----:B------:R-:W-:Y:S01]  /*0400*/  IMAD.SHL.U32 R2, R0, 0x2, RZ ;  /* 0x0000000200027824 */ /* 0x000fe200078e00ff */
[----:B------:R-:W-:Y:S04]  /*0410*/  BSSY.RECONVERGENT B1, `(.L_x_6) ;  /* 0x0000030000017945 */ /* 0x000fe80003800200 */
[----:B------:R-:W-:-:S04]  /*0420*/  SHF.R.U32.HI R2, RZ, 0x18, R2 ;  /* 0x00000018ff027819 */ /* 0x000fc80000011602 */
[----:B------:R-:W-:-:S13]  /*0430*/  ISETP.NE.U32.AND P0, PT, R2, RZ, PT ;  /* 0x000000ff0200720c */ /* 0x000fda0003f05070 */
[----:B------:R-:W-:Y:S05]  /*0440*/  @P0 BRA `(.L_x_7) ;  /* 0x0000000000280947 */ /* 0x000fea0003800000 */
[----:B------:R-:W-:-:S04]  /*0450*/  SHF.L.U32 R2, R0, 0x1, RZ ;  /* 0x0000000100027819 */ /* 0x000fc800000006ff */
[----:B------:R-:W-:-:S13]  /*0460*/  ISETP.NE.AND P0, PT, R2, RZ, PT ;  /* 0x000000ff0200720c */ /* 0x000fda0003f05270 */
[----:B------:R-:W-:Y:S01]  /*0470*/  @P0 FFMA R8, R0, 1.84467440737095516160e+19, RZ ;  /* 0x5f80000000080823 */ /* 0x000fe200000000ff */
[----:B------:R-:W-:Y:S08]  /*0480*/  @!P0 MUFU.RCP R7, R0 ;  /* 0x0000000000078308 */ /* 0x000ff00000001000 */
[----:B------:R-:W0:Y:S02]  /*0490*/  @P0 MUFU.RCP R9, R8 ;  /* 0x0000000800090308 */ /* 0x000e240000001000 */
[----:B0-----:R-:W-:-:S04]  /*04a0*/  @P0 FFMA R2, R8, R9, -1 ;  /* 0xbf80000008020423 */ /* 0x001fc80000000009 */
[----:B------:R-:W-:-:S04]  /*04b0*/  @P0 FADD.FTZ R2, -R2, -RZ ;  /* 0x800000ff02020221 */ /* 0x000fc80000010100 */
[----:B------:R-:W-:-:S04]  /*04c0*/  @P0 FFMA R2, R9, R2, R9 ;  /* 0x0000000209020223 */ /* 0x000fc80000000009 */
[----:B------:R-:W-:Y:S01]  /*04d0*/  @P0 FFMA R7, R2, 1.84467440737095516160e+19, RZ ;  /* 0x5f80000002070823 */ /* 0x000fe200000000ff */
[----:B------:R-:W-:Y:S06]  /*04e0*/  BRA `(.L_x_8) ;  /* 0x0000000000887947 */ /* 0x000fec0003800000 */
.L_x_7:
[----:B------:R-:W-:-:S05]  /*04f0*/  VIADD R7, R2, 0xffffff03 ;  /* 0xffffff0302077836 */ /* 0x000fca0000000000 */
[----:B------:R-:W-:-:S13]  /*0500*/  ISETP.GT.U32.AND P0, PT, R7, 0x1, PT ;  /* 0x000000010700780c */ /* 0x000fda0003f04070 */
[----:B------:R-:W-:Y:S05]  /*0510*/  @P0 BRA `(.L_x_9) ;  /* 0x0000000000780947 */ /* 0x000fea0003800000 */
[----:B------:R-:W-:Y:S01]  /*0520*/  LOP3.LUT R8, R0, 0x7fffff, RZ, 0xc0, !PT ;  /* 0x007fffff00087812 */ /* 0x000fe200078ec0ff */
[----:B------:R-:W-:-:S03]  /*0530*/  HFMA2 R12, -RZ, RZ, 0, 1.78813934326171875e-07 ;  /* 0x00000003ff0c7431 */ /* 0x000fc600000001ff */
[----:B------:R-:W-:-:S04]  /*0540*/  LOP3.LUT R8, R8, 0x3f800000, RZ, 0xfc, !PT ;  /* 0x3f80000008087812 */ /* 0x000fc800078efcff */
[----:B------:R-:W0:Y:S01]  /*0550*/  MUFU.RCP R9, R8 ;  /* 0x0000000800097308 */ /* 0x000e220000001000 */
[----:B------:R-:W-:Y:S01]  /*0560*/  SHF.L.U32 R13, R12, R7, RZ ;  /* 0x000000070c0d7219 */ /* 0x000fe200000006ff */
[----:B0-----:R-:W-:-:S04]  /*0570*/  FFMA R10, R8, R9, -1 ;  /* 0xbf800000080a7423 */ /* 0x001fc80000000009 */
[----:B------:R-:W-:-:S04]  /*0580*/  FADD.FTZ R10, -R10, -RZ ;  /* 0x800000ff0a0a7221 */ /* 0x000fc80000010100 */
[CCC-:B------:R-:W-:Y:S01]  /*0590*/  FFMA.RM R11, R9.reuse, R10.reuse, R9.reuse ;  /* 0x0000000a090b7223 */ /* 0x1c0fe20000004009 */
[----:B------:R-:W-:-:S04]  /*05a0*/  FFMA.RP R10, R9, R10, R9 ;  /* 0x0000000a090a7223 */ /* 0x000fc80000008009 */
[C---:B------:R-:W-:Y:S02]  /*05b0*/  LOP3.LUT R9, R11.reuse, 0x7fffff, RZ, 0xc0, !PT ;  /* 0x007fffff0b097812 */ /* 0x040fe400078ec0ff */
[----:B------:R-:W-:Y:S02]  /*05c0*/  FSETP.NEU.FTZ.AND P0, PT, R11, R10, PT ;  /* 0x0000000a0b00720b */ /* 0x000fe40003f1d000 */
[----:B------:R-:W-:Y:S02]  /*05d0*/  LOP3.LUT R10, R9, 0x800000, RZ, 0xfc, !PT ;  /* 0x00800000090a7812 */ /* 0x000fe400078efcff */
[----:B------:R-:W-:Y:S02]  /*05e0*/  SEL R9, RZ, 0xffffffff, !P0 ;  /* 0xffffffffff097807 */ /* 0x000fe40004000000 */
[----:B------:R-:W-:-:S03]  /*05f0*/  LOP3.LUT R8, R13, R10, RZ, 0xc0, !PT ;  /* 0x0000000a0d087212 */ /* 0x000fc600078ec0ff */
[----:B------:R-:W-:Y:S01]  /*0600*/  IMAD.MOV R9, RZ, RZ, -R9 ;  /* 0x000000ffff097224 */ /* 0x000fe200078e0a09 */
[----:B------:R-:W-:-:S04]  /*0610*/  SHF.R.U32.HI R8, RZ, R7, R8 ;  /* 0x00000007ff087219 */ /* 0x000fc80000011608 */
[----:B------:R-:W-:Y:S02]  /*0620*/  LOP3.LUT P1, RZ, R9, R7, R10, 0xf8, !PT ;  /* 0x0000000709ff7212 */ /* 0x000fe4000782f80a */
[C---:B------:R-:W-:Y:S02]  /*0630*/  LOP3.LUT P0, RZ, R8.reuse, 0x1, RZ, 0xc0, !PT ;  /* 0x0000000108ff7812 */ /* 0x040fe4000780c0ff */
[----:B------:R-:W-:-:S04]  /*0640*/  LOP3.LUT P2, RZ, R8, 0x2, RZ, 0xc0, !PT ;  /* 0x0000000208ff7812 */ /* 0x000fc8000784c0ff */
[----:B------:R-:W-:Y:S02]  /*0650*/  PLOP3.LUT P0, PT, P0, P1, P2, 0xe0, 0x0 ;  /* 0x000000000000781c */ /* 0x000fe40000703c20 */
[----:B------:R-:W-:Y:S02]  /*0660*/  LOP3.LUT P1, RZ, R0, 0x7fffff, RZ, 0xc0, !PT ;  /* 0x007fffff00ff7812 */ /* 0x000fe4000782c0ff */
[----:B------:R-:W-:-:S04]  /*0670*/  SEL R7, RZ, 0x1, !P0 ;  /* 0x00000001ff077807 */ /* 0x000fc80004000000 */
[----:B------:R-:W-:-:S04]  /*0680*/  IADD3 R7, PT, PT, -R7, RZ, RZ ;  /* 0x000000ff07077210 */ /* 0x000fc80007ffe1ff */
[----:B------:R-:W-:Y:S01]  /*0690*/  ISETP.GE.AND P0, PT, R7, RZ, PT ;  /* 0x000000ff0700720c */ /* 0x000fe20003f06270 */
[----:B------:R-:W-:-:S05]  /*06a0*/  VIADD R7, R2, 0xffffff04 ;  /* 0xffffff0402077836 */ /* 0x000fca0000000000 */
[----:B------:R-:W-:-:S07]  /*06b0*/  SHF.R.U32.HI R7, RZ, R7, R10 ;  /* 0x00000007ff077219 */ /* 0x000fce000001160a */
[----:B------:R-:W-:-:S05]  /*06c0*/  @!P0 IADD3 R7, PT, PT, R7, 0x1, RZ ;  /* 0x0000000107078810 */ /* 0x000fca0007ffe0ff */
[----:B------:R-:W-:-:S05]  /*06d0*/  @!P1 IMAD.SHL.U32 R7, R7, 0x2, RZ ;  /* 0x0000000207079824 */ /* 0x000fca00078e00ff */
[----:B------:R-:W-:Y:S01]  /*06e0*/  LOP3.LUT R7, R7, 0x80000000, R0, 0xf8, !PT ;  /* 0x8000000007077812 */ /* 0x000fe200078ef800 */
[----:B------:R-:W-:Y:S06]  /*06f0*/  BRA `(.L_x_8) ;  /* 0x0000000000047947 */ /* 0x000fec0003800000 */
.L_x_9:
[----:B------:R0:W1:Y:S02]  /*0700*/  MUFU.RCP R7, R0 ;  /* 0x0000000000077308 */ /* 0x0000640000001000 */
.L_x_8:
[----:B------:R-:W-:Y:S05]  /*0710*/  BSYNC.RECONVERGENT B1 ;  /* 0x0000000000017941 */ /* 0x000fea0003800200 */
.L_x_6:
[----:B-1----:R-:W-:Y:S01]  /*0720*/  MOV R2, R7 ;  /* 0x0000000700027202 */ /* 0x002fe20000000f00 */
[----:B------:R-:W-:-:S04]  /*0730*/  IMAD.MOV.U32 R7, RZ, RZ, 0x0 ;  /* 0x00000000ff077424 */ /* 0x000fc800078e00ff */
[----:B0-----:R-:W-:Y:S05]  /*0740*/  RET.REL.NODEC R6 `(_Z16shallow2dv_speedPfPKfS1_S1_f) ;  /* 0xfffffff8062c7950 */ /* 0x001fea0003c3ffff */
        .weak           $__internal_1_$__cuda_sm20_sqrt_rn_f32_slowpath
        .type           $__internal_1_$__cuda_sm20_sqrt_rn_f32_slowpath,@function
        .size           $__internal_1_$__cuda_sm20_sqrt_rn_f32_slowpath,(.L_x_20 - $__internal_1_$__cuda_sm20_sqrt_rn_f32_slowpath)
$__internal_1_$__cuda_sm20_sqrt_rn_f32_slowpath:
[----:B------:R-:W-:-:S13]  /*0750*/  LOP3.LUT P0, RZ, R0, 0x7fffffff, RZ, 0xc0, !PT ;  /* 0x7fffffff00ff7812 */ /* 0x000fda000780c0ff */
[----:B------:R-:W-:Y:S01]  /*0760*/  @!P0 MOV R6, R0 ;  /* 0x0000000000068202 */ /* 0x000fe20000000f00 */
[----:B------:R-:W-:Y:S06]  /*0770*/  @!P0 BRA `(.L_x_10) ;  /* 0x0000000000408947 */ /* 0x000fec0003800000 */
[----:B------:R-:W-:-:S13]  /*0780*/  FSETP.GEU.FTZ.AND P0, PT, R0, RZ, PT ;  /* 0x000000ff0000720b */ /* 0x000fda0003f1e000 */
[----:B------:R-:W-:Y:S01]  /*0790*/  @!P0 IMAD.MOV.U32 R6, RZ, RZ, 0x7fffffff ;  /* 0x7fffffffff068424 */ /* 0x000fe200078e00ff */
[----:B------:R-:W-:Y:S06]  /*07a0*/  @!P0 BRA `(.L_x_10) ;  /* 0x0000000000348947 */ /* 0x000fec0003800000 */
[----:B------:R-:W-:-:S13]  /*07b0*/  FSETP.GTU.FTZ.AND P0, PT, |R0|, +INF , PT ;  /* 0x7f8000000000780b */ /* 0x000fda0003f1c200 */
[----:B------:R-:W-:Y:S01]  /*07c0*/  @P0 FADD.FTZ R6, R0, 1 ;  /* 0x3f80000000060421 */ /* 0x000fe20000010000 */
[----:B------:R-:W-:Y:S06]  /*07d0*/  @P0 BRA `(.L_x_10) ;  /* 0x0000000000280947 */ /* 0x000fec0003800000 */
[----:B------:R-:W-:-:S13]  /*07e0*/  FSETP.NEU.FTZ.AND P0, PT, |R0|, +INF , PT ;  /* 0x7f8000000000780b */ /* 0x000fda0003f1d200 */
[----:B------:R-:W-:-:S04]  /*07f0*/  @P0 FFMA R7, R0, 1.84467440737095516160e+19, RZ ;  /* 0x5f80000000070823 */ /* 0x000fc800000000ff */
[----:B------:R-:W0:Y:S02]  /*0800*/  @P0 MUFU.RSQ R6, R7 ;  /* 0x0000000700060308 */ /* 0x000e240000001400 */
[----:B0-----:R-:W-:Y:S01]  /*0810*/  @P0 FMUL.FTZ R8, R7, R6 ;  /* 0x0000000607080220 */ /* 0x001fe20000410000 */
[----:B------:R-:W-:Y:S01]  /*0820*/  @P0 FMUL.FTZ R10, R6, 0.5 ;  /* 0x3f000000060a0820 */ /* 0x000fe20000410000 */
[----:B------:R-:W-:Y:S02]  /*0830*/  @!P0 MOV R6, R0 ;  /* 0x0000000000068202 */ /* 0x000fe40000000f00 */
[----:B------:R-:W-:-:S04]  /*0840*/  @P0 FADD.FTZ R9, -R8, -RZ ;  /* 0x800000ff08090221 */ /* 0x000fc80000010100 */
[----:B------:R-:W-:-:S04]  /*0850*/  @P0 FFMA R9, R8, R9, R7 ;  /* 0x0000000908090223 */ /* 0x000fc80000000007 */
[----:B------:R-:W-:-:S04]  /*0860*/  @P0 FFMA R9, R9, R10, R8 ;  /* 0x0000000a09090223 */ /* 0x000fc80000000008 */
[----:B------:R-:W-:-:S07]  /*0870*/  @P0 FMUL.FTZ R6, R9, 2.3283064365386962891e-10 ;  /* 0x2f80000009060820 */ /* 0x000fce0000410000 */
.L_x_10:
[----:B------:R-:W-:Y:S01]  /*0880*/  IMAD.MOV.U32 R0, RZ, RZ, R6 ;  /* 0x000000ffff007224 */ /* 0x000fe200078e0006 */
[----:B------:R-:W-:Y:S01]  /*0890*/  MOV R6, R11 ;  /* 0x0000000b00067202 */ /* 0x000fe20000000f00 */
[----:B------:R-:W-:-:S04]  /*08a0*/  IMAD.MOV.U32 R7, RZ, RZ, 0x0 ;  /* 0x00000000ff077424 */ /* 0x000fc800078e00ff */
[----:B------:R-:W-:Y:S05]  /*08b0*/  RET.REL.NODEC R6 `(_Z16shallow2dv_speedPfPKfS1_S1_f) ;  /* 0xfffffff406d07950 */ /* 0x000fea0003c3ffff */
.L_x_11:
[----:B------:R-:W-:-:S00]  /*08c0*/  BRA `(.L_x_11) ;  /* 0xfffffffc00fc7947 */ /* 0x000fc0000383ffff */
[----:B------:R-:W-:-:S00]  /*08d0*/  NOP ;  /* 0x0000000000007918 */ /* 0x000fc00000000000 */
        /* <DEDUP_REMOVED lines=10> */
.L_x_20:


//--------------------- .text._Z15shallow2dv_fluxPfS_S_S_S_S_PKfS1_S1_f --------------------------
	.section	.text._Z15shallow2dv_fluxPfS_S_S_S_S_PKfS1_S1_f,"ax",@progbits
	.align	128
.text._Z15shallow2dv_fluxPfS_S_S_S_S_PKfS1_S1_f:
        .type           _Z15shallow2dv_fluxPfS_S_S_S_S_PKfS1_S1_f,@function
        .size           _Z15shallow2dv_fluxPfS_S_S_S_S_PKfS1_S1_f,(.L_x_23 - _Z15shallow2dv_fluxPfS_S_S_S_S_PKfS1_S1_f)
        .other          _Z15shallow2dv_fluxPfS_S_S_S_S_PKfS1_S1_f,@"STO_CUDA_ENTRY STV_DEFAULT"
_Z15shallow2dv_fluxPfS_S_S_S_S_PKfS1_S1_f:
[----:B------:R-:W-:Y:S01]  /*0000*/  LDC R1, c[0x0][0x37c] ;  /* 0x0000df00ff017b82 */ /* 0x000fe20000000800 */
[----:B------:R-:W0:Y:S01]  /*0010*/  S2R R7, SR_TID.Y ;  /* 0x0000000000077919 */ /* 0x000e220000002200 */
[----:B------:R-:W1:Y:S06]  /*0020*/  LDCU UR7, c[0x0][0x360] ;  /* 0x00006c00ff0777ac */ /* 0x000e6c0008000800 */
[----:B------:R-:W0:Y:S01]  /*0030*/  S2UR UR4, SR_CTAID.Y ;  /* 0x00000000000479c3 */ /* 0x000e220000002600 */
[----:B------:R-:W1:Y:S07]  /*0040*/  S2R R3, SR_TID.X ;  /* 0x0000000000037919 */ /* 0x000e6e0000002100 */
[----:B------:R-:W0:Y:S08]  /*0050*/  LDC R0, c[0x0][0x364] ;  /* 0x0000d900ff007b82 */ /* 0x000e300000000800 */
[----:B------:R-:W2:Y:S08]  /*0060*/  S2UR UR6, SR_CTAID.X ;  /* 0x00000000000679c3 */ /* 0x000eb00000002500 */
[----:B------:R-:W2:Y:S08]  /*0070*/  LDC R9, c[0x0][0x370] ;  /* 0x0000dc00ff097b82 */ /* 0x000eb00000000800 */
[----:B------:R-:W3:Y:S01]  /*0080*/  LDC.64 R4, c[0x0][0x3b0] ;  /* 0x0000ec00ff047b82 */ /* 0x000ee20000000a00 */
[----:B0-----:R-:W-:Y:S01]  /*0090*/  IMAD R0, R0, UR4, R7 ;  /* 0x0000000400007c24 */ /* 0x001fe2000f8e0207 */
[----:B------:R-:W0:Y:S06]  /*00a0*/  LDCU.64 UR4, c[0x0][0x358] ;  /* 0x00006b00ff0477ac */ /* 0x000e2c0008000a00 */
[----:B------:R-:W4:Y:S01]  /*00b0*/  LDC.64 R6, c[0x0][0x3b8] ;  /* 0x0000ee00ff067b82 */ /* 0x000f220000000a00 */
[----:B--2---:R-:W-:-:S07]  /*00c0*/  IMAD R0, R0, R9, UR6 ;  /* 0x0000000600007e24 */ /* 0x004fce000f8e0209 */
[----:B------:R-:W2:Y:S01]  /*00d0*/  LDC.64 R8, c[0x0][0x3c0] ;  /* 0x0000f000ff087b82 */ /* 0x000ea20000000a00 */
[----:B-1----:R-:W-:-:S04]  /*00e0*/  IMAD R3, R0, UR7, R3 ;  /* 0x0000000700037c24 */ /* 0x002fc8000f8e0203 */
[----:B---3--:R-:W-:-:S05]  /*00f0*/  IMAD.WIDE.U32 R4, R3, 0x4, R4 ;  /* 0x0000000403047825 */ /* 0x008fca00078e0004 */
[----:B0-----:R-:W3:Y:S01]  /*0100*/  LDG.E.CONSTANT R0, desc[UR4][R4.64] ;  /* 0x0000000404007981 */ /* 0x001ee2000c1e9900 */
[----:B----4-:R-:W-:-:S05]  /*0110*/  IMAD.WIDE.U32 R6, R3, 0x4, R6 ;  /* 0x0000000403067825 */ /* 0x010fca00078e0006 */
[----:B------:R0:W5:Y:S01]  /*0120*/  LDG.E.CONSTANT R12, desc[UR4][R6.64] ;  /* 0x00000004060c7981 */ /* 0x000162000c1e9900 */
[----:B--2---:R-:W-:-:S05]  /*0130*/  IMAD.WIDE.U32 R8, R3, 0x4, R8 ;  /* 0x0000000403087825 */ /* 0x004fca00078e0008 */
[----:B------:R0:W5:Y:S01]  /*0140*/  LDG.E.CONSTANT R13, desc[UR4][R8.64] ;  /* 0x00000004080d7981 */ /* 0x000162000c1e9900 */
[----:B------:R-:W-:Y:S01]  /*0150*/  BSSY.RECONVERGENT B0, `(.L_x_12) ;  /* 0x000000c000007945 */ /* 0x000fe20003800200 */
[----:B---3--:R-:W-:-:S04]  /*0160*/  IADD3 R2, PT, PT, R0, 0x1800000, RZ ;  /* 0x0180000000027810 */ /* 0x008fc80007ffe0ff */
[----:B------:R-:W-:-:S04]  /*0170*/  LOP3.LUT R2, R2, 0x7f800000, RZ, 0xc0, !PT ;  /* 0x7f80000002027812 */ /* 0x000fc800078ec0ff */
[----:B------:R-:W-:-:S13]  /*0180*/  ISETP.GT.U32.AND P0, PT, R2, 0x1ffffff, PT ;  /* 0x01ffffff0200780c */ /* 0x000fda0003f04070 */
[----:B0-----:R-:W-:Y:S05]  /*0190*/  @P0 BRA `(.L_x_13) ;  /* 0x00000000000c0947 */ /* 0x001fea0003800000 */
[----:B------:R-:W-:-:S07]  /*01a0*/  MOV R4, 0x1c0 ;  /* 0x000001c000047802 */ /* 0x000fce0000000f00 */
[----:B-----5:R-:W-:Y:S05]  /*01b0*/  CALL.REL.NOINC `($__internal_2_$__cuda_sm20_rcp_rn_f32_slowpath) ;  /* 0x0000000000787944 */ /* 0x020fea0003c00000 */
[----:B------:R-:W-:Y:S05]  /*01c0*/  BRA `(.L_x_14) ;  /* 0x0000000000107947 */ /* 0x000fea0003800000 */
.L_x_13:
[----:B------:R-:W0:Y:S02]  /*01d0*/  MUFU.RCP R5, R0 ;  /* 0x0000000000057308 */ /* 0x000e240000001000 */
[----:B0-----:R-:W-:-:S04]  /*01e0*/  FFMA R2, R0, R5, -1 ;  /* 0xbf80000000027423 */ /* 0x001fc80000000005 */
[----:B------:R-:W-:-:S04]  /*01f0*/  FADD.FTZ R2, -R2, -RZ ;  /* 0x800000ff02027221 */ /* 0x000fc80000010100 */
[----:B------:R-:W-:-:S07]  /*0200*/  FFMA R2, R5, R2, R5 ;  /* 0x0000000205027223 */ /* 0x000fce0000000005 */
.L_x_14:
[----:B------:R-:W-:Y:S05]  /*0210*/  BSYNC.RECONVERGENT B0 ;  /* 0x0000000000007941 */ /* 0x000fea0003800200 */
.L_x_12:
[----:B------:R-:W0:Y:S01]  /*0220*/  LDC R17, c[0x0][0x3c8] ;  /* 0x0000f200ff117b82 */ /* 0x000e220000000800 */
[C---:B-----5:R-:W-:Y:S01]  /*0230*/  FMUL R15, R12.reuse, R12 ;  /* 0x0000000c0c0f7220 */ /* 0x060fe20000400000 */
[-C--:B------:R-:W-:Y:S01]  /*0240*/  FMUL R19, R13, R13.reuse ;  /* 0x0000000d0d137220 */ /* 0x080fe20000400000 */
[----:B------:R-:W-:Y:S02]  /*0250*/  FMUL R13, R12, R13 ;  /* 0x0000000d0c0d7220 */ /* 0x000fe40000400000 */
[-C--:B------:R-:W-:Y:S01]  /*0260*/  FMUL R15, R15, R2.reuse ;  /* 0x000000020f0f7220 */ /* 0x080fe20000400000 */
[-C--:B------:R-:W-:Y:S01]  /*0270*/  FMUL R19, R19, R2.reuse ;  /* 0x0000000213137220 */ /* 0x080fe20000400000 */
[----:B------:R-:W-:Y:S01]  /*0280*/  FMUL R13, R13, R2 ;  /* 0x000000020d0d7220 */ /* 0x000fe20000400000 */
[----:B------:R-:W1:Y:S08]  /*0290*/  LDC.64 R10, c[0x0][0x388] ;  /* 0x0000e200ff0a7b82 */ /* 0x000e700000000a00 */
[----:B------:R-:W2:Y:S08]  /*02a0*/  LDC.64 R8, c[0x0][0x390] ;  /* 0x0000e400ff087b82 */ /* 0x000eb00000000a00 */
[----:B------:R-:W3:Y:S01]  /*02b0*/  LDC.64 R6, c[0x0][0x3a0] ;  /* 0x0000e800ff067b82 */ /* 0x000ee20000000a00 */
[----:B0-----:R-:W-:-:S04]  /*02c0*/  FMUL R17, R17, 0.5 ;  /* 0x3f00000011117820 */ /* 0x001fc80000400000 */
[----:B------:R-:W-:-:S03]  /*02d0*/  FMUL R17, R0, R17 ;  /* 0x0000001100117220 */ /* 0x000fc60000400000 */
[----:B------:R-:W0:Y:S01]  /*02e0*/  LDC.64 R4, c[0x0][0x3a8] ;  /* 0x0000ea00ff047b82 */ /* 0x000e220000000a00 */
[----:B------:R-:W-:Y:S01]  /*02f0*/  FFMA R15, R0, R17, R15 ;  /* 0x00000011000f7223 */ /* 0x000fe2000000000f */
[----:B-1----:R-:W-:-:S04]  /*0300*/  IMAD.WIDE.U32 R10, R3, 0x4, R10 ;  /* 0x00000004030a7825 */ /* 0x002fc800078e000a */
[----:B------:R-:W-:Y:S01]  /*0310*/  FFMA R19, R0, R17, R19 ;  /* 0x0000001100137223 */ /* 0x000fe20000000013 */
[----:B------:R-:W-:Y:S01]  /*0320*/  STG.E desc[UR4][R10.64], R15 ;  /* 0x0000000f0a007986 */ /* 0x000fe2000c101904 */
[----:B--2---:R-:W-:-:S05]  /*0330*/  IMAD.WIDE.U32 R8, R3, 0x4, R8 ;  /* 0x0000000403087825 */ /* 0x004fca00078e0008 */
[----:B------:R-:W-:Y:S01]  /*0340*/  STG.E desc[UR4][R8.64], R13 ;  /* 0x0000000d08007986 */ /* 0x000fe2000c101904 */
[----:B---3--:R-:W-:-:S05]  /*0350*/  IMAD.WIDE.U32 R6, R3, 0x4, R6 ;  /* 0x0000000403067825 */ /* 0x008fca00078e0006 */
[----:B------:R-:W-:Y:S01]  /*0360*/  STG.E desc[UR4][R6.64], R13 ;  /* 0x0000000d06007986 */ /* 0x000fe2000c101904 */
[----:B0-----:R-:W-:-:S05]  /*0370*/  IMAD.WIDE.U32 R4, R3, 0x4, R4 ;  /* 0x0000000403047825 */ /* 0x001fca00078e0004 */
[----:B------:R-:W-:Y:S01]  /*0380*/  STG.E desc[UR4][R4.64], R19 ;  /* 0x0000001304007986 */ /* 0x000fe2000c101904 */
[----:B------:R-:W-:Y:S05]  /*0390*/  EXIT ;  /* 0x000000000000794d */ /* 0x000fea0003800000 */
        .weak           $__internal_2_$__cuda_sm20_rcp_rn_f32_slowpath
        .type           $__internal_2_$__cuda_sm20_rcp_rn_f32_slowpath,@function
        .size           $__internal_2_$__cuda_sm20_rcp_rn_f32_slowpath,(.L_x_23 - $__internal_2_$__cuda_sm20_rcp_rn_f32_slowpath)
$__internal_2_$__cuda_sm20_rcp_rn_f32_slowpath:
[----:B------:R-:W-:Y:S01]  /*03a0*/  SHF.L.U32 R2, R0, 0x1, RZ ;  /* 0x0000000100027819 */ /* 0x000fe200000006ff */
[----:B------:R-:W-:Y:S03]  /*03b0*/  BSSY.RECONVERGENT B1, `(.L_x_15) ;  /* 0x0000030000017945 */ /* 0x000fe60003800200 */
        /* <DEDUP_REMOVED lines=13> */
.L_x_16:
[----:B------:R-:W-:-:S04]  /*0490*/  IADD3 R5, PT, PT, R2, -0xfd, RZ ;  /* 0xffffff0302057810 */ /* 0x000fc80007ffe0ff */
        /* <DEDUP_REMOVED lines=25> */
[----:B------:R-:W-:Y:S02]  /*0630*/  ISETP.GE.AND P0, PT, R5, RZ, PT ;  /* 0x000000ff0500720c */ /* 0x000fe40003f06270 */
[----:B------:R-:W-:-:S04]  /*0640*/  IADD3 R5, PT, PT, R2, -0xfc, RZ ;  /* 0xffffff0402057810 */ /* 0x000fc80007ffe0ff */
[----:B------:R-:W-:-:S07]  /*0650*/  SHF.R.U32.HI R5, RZ, R5, R8 ;  /* 0x00000005ff057219 */ /* 0x000fce0000011608 */
[----:B------:R-:W-:-:S05]  /*0660*/  @!P0 VIADD R5, R5, 0x1 ;  /* 0x0000000105058836 */ /* 0x000fca0000000000 */
[----:B------:R-:W-:-:S04]  /*0670*/  @!P1 SHF.L.U32 R5, R5, 0x1, RZ ;  /* 0x0000000105059819 */ /* 0x000fc800000006ff */
[----:B------:R-:W-:Y:S01]  /*0680*/  LOP3.LUT R5, R5, 0x80000000, R0, 0xf8, !PT ;  /* 0x8000000005057812 */ /* 0x000fe200078ef800 */
[----:B------:R-:W-:Y:S06]  /*0690*/  BRA `(.L_x_17) ;  /* 0x0000000000047947 */ /* 0x000fec0003800000 */
.L_x_18:
[----:B------:R0:W1:Y:S02]  /*06a0*/  MUFU.RCP R5, R0 ;  /* 0x0000000000057308 */ /* 0x0000640000001000 */
.L_x_17:
[----:B------:R-:W-:Y:S05]  /*06b0*/  BSYNC.RECONVERGENT B1 ;  /* 0x0000000000017941 */ /* 0x000fea0003800200 */
.L_x_15:
[----:B-1----:R-:W-:Y:S01]  /*06c0*/  MOV R2, R5 ;  /* 0x0000000500027202 */ /* 0x002fe20000000f00 */
[----:B------:R-:W-:-:S04]  /*06d0*/  HFMA2 R5, -RZ, RZ, 0, 0 ;  /* 0x00000000ff057431 */ /* 0x000fc800000001ff */
[----:B0-----:R-:W-:Y:S05]  /*06e0*/  RET.REL.NODEC R4 `(_Z15shallow2dv_fluxPfS_S_S_S_S_PKfS1_S1_f) ;  /* 0xfffffff804447950 */ /* 0x001fea0003c3ffff */
.L_x_19:
        /* <DEDUP_REMOVED lines=9> */
.L_x_23:


//--------------------- .nv.shared.reserved.0     --------------------------
	.section	.nv.shared.reserved.0,"aw",@nobits
	.weak		__nv_reservedSMEM_offset_0_alias
	.size		__nv_reservedSMEM_offset_0_alias, 0, 64
	.other		__nv_reservedSMEM_offset_0_alias,@"STO_CUDA_RESERVED_SHARED STV_DEFAULT"
__nv_reservedSMEM_offset_0_alias:
	.zero		0
	.zero		64


//--------------------- .nv.constant0._Z16shallow2dv_speedPfPKfS1_S1_f --------------------------
	.section	.nv.constant0._Z16shallow2dv_speedPfPKfS1_S1_f,"a",@progbits
	.sectionflags	@""
	.align	4
.nv.constant0._Z16shallow2dv_speedPfPKfS1_S1_f:
	.zero		932


//--------------------- .nv.constant0._Z15shallow2dv_fluxPfS_S_S_S_S_PKfS1_S1_f --------------------------
	.section	.nv.constant0._Z15shallow2dv_fluxPfS_S_S_S_S_PKfS1_S1_f,"a",@progbits
	.sectionflags	@""
	.align	4
.nv.constant0._Z15shallow2dv_fluxPfS_S_S_S_S_PKfS1_S1_f:
	.zero		972


//--------------------- SYMBOLS --------------------------

	.type		.nv.reservedSmem.offset0,@object
	.size		.nv.reservedSmem.offset0,0x4
